	.headerflags	@"EF_CUDA_TEXMODE_UNIFIED EF_CUDA_64BIT_ADDRESS EF_CUDA_ACCELERATORS EF_CUDA_SM90 EF_CUDA_VIRTUAL_SM(EF_CUDA_SM90)"
	.elftype	@"ET_EXEC"


//--------------------- .nv.info                  --------------------------
	.section	.nv.info,"",@"SHT_CUDA_INFO"
	.align	4


	//----- nvinfo : EIATTR_REGCOUNT
	.align		4
        /*0000*/ 	.byte	0x04, 0x2f
        /*0002*/ 	.short	(.L_3 - .L_2)
	.align		4
.L_2:
        /*0004*/ 	.word	index@(triton_poi_fused__native_batch_norm_legit_no_training_38)
        /*0008*/ 	.word	0x00000016


	//----- nvinfo : EIATTR_MIN_STACK_SIZE
	.align		4
.L_3:
        /*000c*/ 	.byte	0x04, 0x12
        /*000e*/ 	.short	(.L_5 - .L_4)
	.align		4
.L_4:
        /*0010*/ 	.word	index@(triton_poi_fused__native_batch_norm_legit_no_training_38)
        /*0014*/ 	.word	0x00000000


	//----- nvinfo : EIATTR_FRAME_SIZE
	.align		4
.L_5:
        /*0018*/ 	.byte	0x04, 0x11
        /*001a*/ 	.short	(.L_7 - .L_6)
	.align		4
.L_6:
        /*001c*/ 	.word	index@(triton_poi_fused__native_batch_norm_legit_no_training_38)
        /*0020*/ 	.word	0x00000000


	//----- nvinfo : EIATTR_MIN_STACK_SIZE
	.align		4
.L_7:
        /*0024*/ 	.byte	0x04, 0x12
        /*0026*/ 	.short	(.L_9 - .L_8)
	.align		4
.L_8:
        /*0028*/ 	.word	index@(triton_poi_fused__native_batch_norm_legit_no_training_38)
        /*002c*/ 	.word	0x00000000
.L_9:


//--------------------- .nv.info.triton_poi_fused__native_batch_norm_legit_no_training_38 --------------------------
	.section	.nv.info.triton_poi_fused__native_batch_norm_legit_no_training_38,"",@"SHT_CUDA_INFO"
	.sectionflags	@""
	.align	4


	//----- nvinfo : EIATTR_CUDA_API_VERSION
	.align		4
        /*0000*/ 	.byte	0x04, 0x37
        /*0002*/ 	.short	(.L_11 - .L_10)
.L_10:
        /*0004*/ 	.word	0x0000007c


	//----- nvinfo : EIATTR_KPARAM_INFO
	.align		4
.L_11:
        /*0008*/ 	.byte	0x04, 0x17
        /*000a*/ 	.short	(.L_13 - .L_12)
.L_12:
        /*000c*/ 	.word	0x00000000
        /*0010*/ 	.short	0x0006
        /*0012*/ 	.short	0x0030
        /*0014*/ 	.byte	0x00, 0xf0, 0x11, 0x00


	//----- nvinfo : EIATTR_KPARAM_INFO
	.align		4
.L_13:
        /*0018*/ 	.byte	0x04, 0x17
        /*001a*/ 	.short	(.L_15 - .L_14)
.L_14:
        /*001c*/ 	.word	0x00000000
        /*0020*/ 	.short	0x0005
        /*0022*/ 	.short	0x0028
        /*0024*/ 	.byte	0x00, 0xf4, 0x21, 0x00


	//----- nvinfo : EIATTR_KPARAM_INFO
	.align		4
.L_15:
        /*0028*/ 	.byte	0x04, 0x17
        /*002a*/ 	.short	(.L_17 - .L_16)
.L_16:
        /*002c*/ 	.word	0x00000000
        /*0030*/ 	.short	0x0004
        /*0032*/ 	.short	0x0020
        /*0034*/ 	.byte	0x00, 0xf4, 0x21, 0x00


	//----- nvinfo : EIATTR_KPARAM_INFO
	.align		4
.L_17:
        /*0038*/ 	.byte	0x04, 0x17
        /*003a*/ 	.short	(.L_19 - .L_18)
.L_18:
        /*003c*/ 	.word	0x00000000
        /*0040*/ 	.short	0x0003
        /*0042*/ 	.short	0x0018
        /*0044*/ 	.byte	0x00, 0xf4, 0x21, 0x00


	//----- nvinfo : EIATTR_KPARAM_INFO
	.align		4
.L_19:
        /*0048*/ 	.byte	0x04, 0x17
        /*004a*/ 	.short	(.L_21 - .L_20)
.L_20:
        /*004c*/ 	.word	0x00000000
        /*0050*/ 	.short	0x0002
        /*0052*/ 	.short	0x0010
        /*0054*/ 	.byte	0x00, 0xf4, 0x21, 0x00


	//----- nvinfo : EIATTR_KPARAM_INFO
	.align		4
.L_21:
        /*0058*/ 	.byte	0x04, 0x17
        /*005a*/ 	.short	(.L_23 - .L_22)
.L_22:
        /*005c*/ 	.word	0x00000000
        /*0060*/ 	.short	0x0001
        /*0062*/ 	.short	0x0008
        /*0064*/ 	.byte	0x00, 0xf4, 0x21, 0x00


	//----- nvinfo : EIATTR_KPARAM_INFO
	.align		4
.L_23:
        /*0068*/ 	.byte	0x04, 0x17
        /*006a*/ 	.short	(.L_25 - .L_24)
.L_24:
        /*006c*/ 	.word	0x00000000
        /*0070*/ 	.short	0x0000
        /*0072*/ 	.short	0x0000
        /*0074*/ 	.byte	0x00, 0xf4, 0x21, 0x00


	//----- nvinfo : EIATTR_SPARSE_MMA_MASK
	.align		4
.L_25:
        /*0078*/ 	.byte	0x03, 0x50
        /*007a*/ 	.short	0x0000


	//----- nvinfo : EIATTR_MAXREG_COUNT
	.align		4
        /*007c*/ 	.byte	0x03, 0x1b
        /*007e*/ 	.short	0x00ff


	//----- nvinfo : EIATTR_EXIT_INSTR_OFFSETS
	.align		4
        /*0080*/ 	.byte	0x04, 0x1c
        /*0082*/ 	.short	(.L_27 - .L_26)


	//   ....[0]....
.L_26:
        /*0084*/ 	.word	0x000003d0


	//   ....[1]....
        /*0088*/ 	.word	0x000003f0


	//----- nvinfo : EIATTR_REQNTID
	.align		4
.L_27:
        /*008c*/ 	.byte	0x04, 0x10
        /*008e*/ 	.short	(.L_29 - .L_28)
.L_28:
        /*0090*/ 	.word	0x00000080
        /*0094*/ 	.word	0x00000001
        /*0098*/ 	.word	0x00000001


	//----- nvinfo : EIATTR_CBANK_PARAM_SIZE
	.align		4
.L_29:
        /*009c*/ 	.byte	0x03, 0x19
        /*009e*/ 	.short	0x0034


	//----- nvinfo : EIATTR_PARAM_CBANK
	.align		4
        /*00a0*/ 	.byte	0x04, 0x0a
        /*00a2*/ 	.short	(.L_31 - .L_30)
	.align		4
.L_30:
        /*00a4*/ 	.word	index@(.nv.constant0.triton_poi_fused__native_batch_norm_legit_no_training_38)
        /*00a8*/ 	.short	0x0210
        /*00aa*/ 	.short	0x0034


	//----- nvinfo : EIATTR_SW_WAR
	.align		4
.L_31:
        /*00ac*/ 	.byte	0x04, 0x36
        /*00ae*/ 	.short	(.L_33 - .L_32)
.L_32:
        /*00b0*/ 	.word	0x00000008
.L_33:


//--------------------- .nv.callgraph             --------------------------
	.section	.nv.callgraph,"",@"SHT_CUDA_CALLGRAPH"
	.align	4
	.sectionentsize	8
	.align		4
        /*0000*/ 	.word	0x00000000
	.align		4
        /*0004*/ 	.word	0xffffffff
	.align		4
        /*0008*/ 	.word	0x00000000
	.align		4
        /*000c*/ 	.word	0xfffffffe
	.align		4
        /*0010*/ 	.word	0x00000000
	.align		4
        /*0014*/ 	.word	0xfffffffd
	.align		4
        /*0018*/ 	.word	0x00000000
	.align		4
        /*001c*/ 	.word	0xfffffffc


//--------------------- .nv.constant4             --------------------------
	.section	.nv.constant4,"a",@progbits
	.align	8
	.align		8
.nv.constant4:
        /*0000*/ 	.dword	_$_str
	.align		8
        /*0008*/ 	.dword	_$_str_$_2


//--------------------- .text.triton_poi_fused__native_batch_norm_legit_no_training_38 --------------------------
	.section	.text.triton_poi_fused__native_batch_norm_legit_no_training_38,"ax",@progbits
	.align	128
        .global         triton_poi_fused__native_batch_norm_legit_no_training_38
        .type           triton_poi_fused__native_batch_norm_legit_no_training_38,@function
        .size           triton_poi_fused__native_batch_norm_legit_no_training_38,(.L_x_1 - triton_poi_fused__native_batch_norm_legit_no_training_38)
        .other          triton_poi_fused__native_batch_norm_legit_no_training_38,@"STO_CUDA_ENTRY STV_DEFAULT"
triton_poi_fused__native_batch_norm_legit_no_training_38:
.text.triton_poi_fused__native_batch_norm_legit_no_training_38:
[----:B------:R-:W0:Y:S01]  /*0000*/  LDC R1, c[0x0][0x28] ;  /* 0x00000a00ff017b82 */ /* 0x000e220000000800 */
[----:B------:R-:W1:Y:S07]  /*0010*/  S2R R0, SR_TID.X ;  /* 0x0000000000007919 */ /* 0x000e6e0000002100 */
[----:B------:R-:W2:Y:S01]  /*0020*/  LDC.64 R8, c[0x0][0x220] ;  /* 0x00008800ff087b82 */ /* 0x000ea20000000a00 */
[----:B------:R-:W-:Y:S01]  /*0030*/  ULDC.64 UR4, c[0x0][0x208] ;  /* 0x0000820000047ab9 */ /* 0x000fe20000000a00 */
[----:B------:R-:W3:Y:S06]  /*0040*/  S2R R3, SR_CTAID.X ;  /* 0x0000000000037919 */ /* 0x000eec0000002500 */
[----:B------:R-:W4:Y:S08]  /*0050*/  LDC.64 R12, c[0x0][0x210] ;  /* 0x00008400ff0c7b82 */ /* 0x000f300000000a00 */
[----:B------:R-:W5:Y:S08]  /*0060*/  LDC.64 R14, c[0x0][0x218] ;  /* 0x00008600ff0e7b82 */ /* 0x000f700000000a00 */
[----:B------:R-:W5:Y:S01]  /*0070*/  LDC.64 R16, c[0x0][0x228] ;  /* 0x00008a00ff107b82 */ /* 0x000f620000000a00 */
[----:B-1----:R-:W-:-:S07]  /*0080*/  SHF.L.U32 R0, R0, 0x1, RZ ;  /* 0x0000000100007819 */ /* 0x002fce00000006ff */
[----:B------:R-:W1:Y:S01]  /*0090*/  LDC.64 R18, c[0x0][0x230] ;  /* 0x00008c00ff127b82 */ /* 0x000e620000000a00 */
[----:B------:R-:W-:-:S04]  /*00a0*/  LOP3.LUT R0, R0, 0xfe, RZ, 0xc0, !PT ;  /* 0x000000fe00007812 */ /* 0x000fc800078ec0ff */
[----:B---3--:R-:W-:-:S04]  /*00b0*/  LEA R0, R3, R0, 0x8 ;  /* 0x0000000003007211 */ /* 0x008fc800078e40ff */
[C---:B------:R-:W-:Y:S01]  /*00c0*/  ISETP.GE.AND P4, PT, R0.reuse, 0x4200, PT ;  /* 0x000042000000780c */ /* 0x040fe20003f86270 */
[----:B------:R-:W-:-:S05]  /*00d0*/  IMAD.HI R2, R0, 0x3e0f83e1, RZ ;  /* 0x3e0f83e100027827 */ /* 0x000fca00078e02ff */
[----:B------:R-:W-:-:S04]  /*00e0*/  SHF.R.U32.HI R3, RZ, 0x1f, R2 ;  /* 0x0000001fff037819 */ /* 0x000fc80000011602 */
[----:B------:R-:W-:-:S05]  /*00f0*/  LEA.HI.SX32 R3, R2, R3, 0x18 ;  /* 0x0000000302037211 */ /* 0x000fca00078fc2ff */
[----:B------:R-:W-:Y:S01]  /*0100*/  IMAD R11, R3, -0x420, R0 ;  /* 0xfffffbe0030b7824 */ /* 0x000fe200078e0200 */
[----:B------:R-:W-:-:S03]  /*0110*/  CS2R R2, SRZ ;  /* 0x0000000000027805 */ /* 0x000fc6000001ff00 */
[----:B--2---:R-:W-:-:S05]  /*0120*/  IMAD.WIDE R8, R11, 0x4, R8 ;  /* 0x000000040b087825 */ /* 0x004fca00078e0208 */
[----:B------:R2:W3:Y:S01]  /*0130*/  @!P4 LDG.E.EL.64 R2, desc[UR4][R8.64] ;  /* 0x000000040802c981 */ /* 0x0004e2000c2e1b00 */
[----:B------:R-:W-:Y:S02]  /*0140*/  CS2R R4, SRZ ;  /* 0x0000000000047805 */ /* 0x000fe4000001ff00 */
[----:B------:R-:W-:Y:S01]  /*0150*/  CS2R R6, SRZ ;  /* 0x0000000000067805 */ /* 0x000fe2000001ff00 */
[----:B----4-:R-:W-:-:S04]  /*0160*/  IMAD.WIDE R12, R0, 0x4, R12 ;  /* 0x00000004000c7825 */ /* 0x010fc800078e020c */
[C---:B-----5:R-:W-:Y:S01]  /*0170*/  IMAD.WIDE R14, R11.reuse, 0x4, R14 ;  /* 0x000000040b0e7825 */ /* 0x060fe200078e020e */
[----:B------:R-:W4:Y:S04]  /*0180*/  @!P4 LDG.E.64 R4, desc[UR4][R12.64] ;  /* 0x000000040c04c981 */ /* 0x000f28000c1e1b00 */
[----:B------:R5:W4:Y:S01]  /*0190*/  @!P4 LDG.E.EL.64 R6, desc[UR4][R14.64] ;  /* 0x000000040e06c981 */ /* 0x000b22000c2e1b00 */
[----:B0-----:R-:W-:Y:S01]  /*01a0*/  IMAD.WIDE R16, R11, 0x4, R16 ;  /* 0x000000040b107825 */ /* 0x001fe200078e0210 */
[----:B--2---:R-:W-:-:S03]  /*01b0*/  CS2R R8, SRZ ;  /* 0x0000000000087805 */ /* 0x004fc6000001ff00 */
[----:B-1----:R-:W-:Y:S01]  /*01c0*/  IMAD.WIDE R18, R11, 0x4, R18 ;  /* 0x000000040b127825 */ /* 0x002fe200078e0212 */
[----:B------:R-:W-:-:S04]  /*01d0*/  CS2R R10, SRZ ;  /* 0x00000000000a7805 */ /* 0x000fc8000001ff00 */
[----:B------:R-:W2:Y:S04]  /*01e0*/  @!P4 LDG.E.EL.64 R8, desc[UR4][R18.64] ;  /* 0x000000041208c981 */ /* 0x000ea8000c2e1b00 */
[----:B------:R-:W2:Y:S01]  /*01f0*/  @!P4 LDG.E.EL.64 R10, desc[UR4][R16.64] ;  /* 0x00000004100ac981 */ /* 0x000ea2000c2e1b00 */
[----:B-----5:R-:W-:Y:S01]  /*0200*/  HFMA2.MMA R15, -RZ, RZ, 1.625, 0 ;  /* 0x3e800000ff0f7435 */ /* 0x020fe200000001ff */
[----:B---3--:R-:W-:Y:S01]  /*0210*/  FADD R2, R2, 9.9999997473787516356e-06 ;  /* 0x3727c5ac02027421 */ /* 0x008fe20000000000 */
[----:B------:R-:W-:-:S03]  /*0220*/  FADD R12, R3, 9.9999997473787516356e-06 ;  /* 0x3727c5ac030c7421 */ /* 0x000fc60000000000 */
[----:B------:R0:W1:Y:S08]  /*0230*/  MUFU.SQRT R13, R2 ;  /* 0x00000002000d7308 */ /* 0x0000700000002000 */
[----:B------:R-:W3:Y:S01]  /*0240*/  MUFU.SQRT R14, R12 ;  /* 0x0000000c000e7308 */ /* 0x000ee20000002000 */
[----:B0-----:R-:W0:Y:S01]  /*0250*/  LDC.64 R2, c[0x0][0x238] ;  /* 0x00008e00ff027b82 */ /* 0x001e220000000a00 */
[----:B-1----:R-:W-:-:S02]  /*0260*/  FSETP.GT.AND P0, PT, R13, 8.50705917302346158658e+37, PT ;  /* 0x7e8000000d00780b */ /* 0x002fc40003f04000 */
[----:B------:R-:W-:Y:S02]  /*0270*/  FSETP.GEU.AND P2, PT, R13, 1.175494350822287508e-38, PT ;  /* 0x008000000d00780b */ /* 0x000fe40003f4e000 */
[C---:B---3--:R-:W-:Y:S02]  /*0280*/  FSETP.GT.AND P1, PT, R14.reuse, 8.50705917302346158658e+37, PT ;  /* 0x7e8000000e00780b */ /* 0x048fe40003f24000 */
[----:B------:R-:W-:-:S07]  /*0290*/  FSETP.GEU.AND P3, PT, R14, 1.175494350822287508e-38, PT ;  /* 0x008000000e00780b */ /* 0x000fce0003f6e000 */
[----:B------:R-:W-:-:S04]  /*02a0*/  @P0 FMUL R13, R13, 0.25 ;  /* 0x3e8000000d0d0820 */ /* 0x000fc80000400000 */
[----:B------:R-:W-:Y:S01]  /*02b0*/  @!P2 FMUL R13, R13, 16777216 ;  /* 0x4b8000000d0da820 */ /* 0x000fe20000400000 */
[----:B------:R-:W-:-:S04]  /*02c0*/  @P1 FMUL R14, R14, 0.25 ;  /* 0x3e8000000e0e1820 */ /* 0x000fc80000400000 */
[----:B------:R-:W-:Y:S01]  /*02d0*/  @!P3 FMUL R14, R14, 16777216 ;  /* 0x4b8000000e0eb820 */ /* 0x000fe20000400000 */
[----:B------:R-:W1:Y:S01]  /*02e0*/  MUFU.RCP R13, R13 ;  /* 0x0000000d000d7308 */ /* 0x000e620000001000 */
[----:B------:R-:W-:-:S07]  /*02f0*/  FSEL R12, R15, 1, P0 ;  /* 0x3f8000000f0c7808 */ /* 0x000fce0000000000 */
[----:B------:R-:W3:Y:S01]  /*0300*/  MUFU.RCP R14, R14 ;  /* 0x0000000e000e7308 */ /* 0x000ee20000001000 */
[----:B------:R-:W-:Y:S01]  /*0310*/  FSEL R15, R15, 1, P1 ;  /* 0x3f8000000f0f7808 */ /* 0x000fe20000800000 */
[----:B------:R-:W-:Y:S01]  /*0320*/  @!P2 FMUL R12, R12, 16777216 ;  /* 0x4b8000000c0ca820 */ /* 0x000fe20000400000 */
[----:B----4-:R-:W-:-:S03]  /*0330*/  FADD R4, -R6, R4 ;  /* 0x0000000406047221 */ /* 0x010fc60000000100 */
[----:B------:R-:W-:Y:S01]  /*0340*/  @!P3 FMUL R15, R15, 16777216 ;  /* 0x4b8000000f0fb820 */ /* 0x000fe20000400000 */
[----:B------:R-:W-:Y:S01]  /*0350*/  FADD R5, -R7, R5 ;  /* 0x0000000507057221 */ /* 0x000fe20000000100 */
[----:B-1----:R-:W-:Y:S02]  /*0360*/  FMUL R13, R13, R12 ;  /* 0x0000000c0d0d7220 */ /* 0x002fe40000400000 */
[----:B---3--:R-:W-:Y:S02]  /*0370*/  FMUL R6, R14, R15 ;  /* 0x0000000f0e067220 */ /* 0x008fe40000400000 */
[----:B------:R-:W-:Y:S02]  /*0380*/  FMUL R13, R4, R13 ;  /* 0x0000000d040d7220 */ /* 0x000fe40000400000 */
[----:B------:R-:W-:Y:S01]  /*0390*/  FMUL R6, R5, R6 ;  /* 0x0000000605067220 */ /* 0x000fe20000400000 */
[----:B0-----:R-:W-:-:S04]  /*03a0*/  IMAD.WIDE R2, R0, 0x4, R2 ;  /* 0x0000000400027825 */ /* 0x001fc800078e0202 */
[----:B--2---:R-:W-:Y:S01]  /*03b0*/  FFMA R8, R13, R10, R8 ;  /* 0x0000000a0d087223 */ /* 0x004fe20000000008 */
[----:B------:R-:W-:Y:S01]  /*03c0*/  FFMA R9, R6, R11, R9 ;  /* 0x0000000b06097223 */ /* 0x000fe20000000009 */
[----:B------:R-:W-:Y:S06]  /*03d0*/  @P4 EXIT ;  /* 0x000000000000494d */ /* 0x000fec0003800000 */
[----:B------:R-:W-:Y:S01]  /*03e0*/  STG.E.64 desc[UR4][R2.64], R8 ;  /* 0x0000000802007986 */ /* 0x000fe2000c101b04 */
[----:B------:R-:W-:Y:S05]  /*03f0*/  EXIT ;  /* 0x000000000000794d */ /* 0x000fea0003800000 */
.L_x_0:
[----:B------:R-:W-:-:S00]  /*0400*/  BRA `(.L_x_0) ;  /* 0xfffffffc00fc7947 */ /* 0x000fc0000383ffff */
[----:B------:R-:W-:-:S00]  /*0410*/  NOP ;  /* 0x0000000000007918 */ /* 0x000fc00000000000 */
        /* <DEDUP_REMOVED lines=14> */
.L_x_1:


//--------------------- .nv.global.init           --------------------------
	.section	.nv.global.init,"aw",@progbits
.nv.global.init:
	.type		_$_str,@object
	.size		_$_str,(_$_str_$_2 - _$_str)
_$_str:
        /*0000*/ 	.byte	0x5f, 0x5f, 0x43, 0x55, 0x44, 0x41, 0x5f, 0x46, 0x54, 0x5a, 0x00
	.type		_$_str_$_2,@object
	.size		_$_str_$_2,(.L_1 - _$_str_$_2)
_$_str_$_2:
        /*000b*/ 	.byte	0x5f, 0x5f, 0x43, 0x55, 0x44, 0x41, 0x5f, 0x50, 0x52, 0x45, 0x43, 0x5f, 0x53, 0x51, 0x52, 0x54
        /*001b*/ 	.byte	0x00
.L_1:


//--------------------- .nv.constant0.triton_poi_fused__native_batch_norm_legit_no_training_38 --------------------------
	.section	.nv.constant0.triton_poi_fused__native_batch_norm_legit_no_training_38,"a",@progbits
	.sectionflags	@""
	.align	4
.nv.constant0.triton_poi_fused__native_batch_norm_legit_no_training_38:
	.zero		580
